//
// Generated by NVIDIA NVVM Compiler
//
// Compiler Build ID: CL-36424714
// Cuda compilation tools, release 13.0, V13.0.88
// Based on NVVM 20.0.0
//

.version 9.0
.target sm_100
.address_size 64

	// .globl	_Z17strip_mine_kernelPfPmS_Ph

.visible .entry _Z17strip_mine_kernelPfPmS_Ph(
	.param .u64 .ptr .align 1 _Z17strip_mine_kernelPfPmS_Ph_param_0,
	.param .u64 .ptr .align 1 _Z17strip_mine_kernelPfPmS_Ph_param_1,
	.param .u64 .ptr .align 1 _Z17strip_mine_kernelPfPmS_Ph_param_2,
	.param .u64 .ptr .align 1 _Z17strip_mine_kernelPfPmS_Ph_param_3
)
{
	.reg .pred 	%p<3>;
	.reg .b32 	%r<14>;
	.reg .b32 	%f<9>;
	.reg .b64 	%rd<85>;

	ld.param.u64 	%rd31, [_Z17strip_mine_kernelPfPmS_Ph_param_0];
	ld.param.u64 	%rd32, [_Z17strip_mine_kernelPfPmS_Ph_param_1];
	ld.param.u64 	%rd33, [_Z17strip_mine_kernelPfPmS_Ph_param_2];
	mov.u32 	%r4, %ctaid.x;
	mov.u32 	%r5, %ntid.x;
	mov.u32 	%r6, %tid.x;
	mad.lo.s32 	%r1, %r4, %r5, %r6;
	setp.gt.s32 	%p1, %r1, 1023;
	@%p1 bra 	$L__BB0_4;
	cvta.to.global.u64 	%rd35, %rd32;
	mul.wide.s32 	%rd36, %r1, 8;
	add.s64 	%rd37, %rd35, %rd36;
	ld.global.u64 	%rd1, [%rd37];
	shl.b32 	%r8, %r1, 12;
	shl.b64 	%rd38, %rd1, 2;
	cvta.to.global.u64 	%rd39, %rd31;
	add.s64 	%rd84, %rd39, %rd38;
	add.s64 	%rd82, %rd1, 7;
	add.s64 	%rd81, %rd1, 6;
	add.s64 	%rd80, %rd1, 5;
	add.s64 	%rd79, %rd1, 4;
	add.s64 	%rd78, %rd1, 3;
	add.s64 	%rd77, %rd1, 2;
	mul.wide.s32 	%rd40, %r8, 4;
	cvta.to.global.u64 	%rd41, %rd33;
	add.s64 	%rd42, %rd40, %rd41;
	add.s64 	%rd76, %rd42, 16;
	add.s64 	%rd75, %rd1, 1;
	mov.b32 	%r13, 0;
	mov.u64 	%rd83, %rd1;
$L__BB0_2:
	shr.u64 	%rd43, %rd83, 22;
	mul.hi.u64 	%rd44, %rd43, 737869762948382065;
	shr.u64 	%rd45, %rd82, 22;
	mul.hi.u64 	%rd46, %rd45, 737869762948382065;
	shr.u64 	%rd47, %rd81, 22;
	mul.hi.u64 	%rd48, %rd47, 737869762948382065;
	shr.u64 	%rd49, %rd80, 22;
	mul.hi.u64 	%rd50, %rd49, 737869762948382065;
	shr.u64 	%rd51, %rd79, 22;
	mul.hi.u64 	%rd52, %rd51, 737869762948382065;
	shr.u64 	%rd53, %rd78, 22;
	mul.hi.u64 	%rd54, %rd53, 737869762948382065;
	shr.u64 	%rd55, %rd77, 22;
	mul.hi.u64 	%rd56, %rd55, 737869762948382065;
	shr.u64 	%rd57, %rd75, 22;
	mul.hi.u64 	%rd58, %rd57, 737869762948382065;
	mad.lo.s64 	%rd59, %rd44, -419430400, %rd84;
	ld.global.f32 	%f1, [%rd59];
	st.global.f32 	[%rd76+-16], %f1;
	mad.lo.s64 	%rd60, %rd58, -419430400, %rd84;
	ld.global.f32 	%f2, [%rd60+4];
	st.global.f32 	[%rd76+-12], %f2;
	mad.lo.s64 	%rd61, %rd56, -419430400, %rd84;
	ld.global.f32 	%f3, [%rd61+8];
	st.global.f32 	[%rd76+-8], %f3;
	mad.lo.s64 	%rd62, %rd54, -419430400, %rd84;
	ld.global.f32 	%f4, [%rd62+12];
	st.global.f32 	[%rd76+-4], %f4;
	mad.lo.s64 	%rd63, %rd52, -419430400, %rd84;
	ld.global.f32 	%f5, [%rd63+16];
	st.global.f32 	[%rd76], %f5;
	mad.lo.s64 	%rd64, %rd50, -419430400, %rd84;
	ld.global.f32 	%f6, [%rd64+20];
	st.global.f32 	[%rd76+4], %f6;
	mad.lo.s64 	%rd65, %rd48, -419430400, %rd84;
	ld.global.f32 	%f7, [%rd65+24];
	st.global.f32 	[%rd76+8], %f7;
	mad.lo.s64 	%rd66, %rd46, -419430400, %rd84;
	ld.global.f32 	%f8, [%rd66+28];
	st.global.f32 	[%rd76+12], %f8;
	add.s32 	%r13, %r13, 8;
	add.s64 	%rd84, %rd84, 32;
	add.s64 	%rd83, %rd83, 8;
	add.s64 	%rd82, %rd82, 8;
	add.s64 	%rd81, %rd81, 8;
	add.s64 	%rd80, %rd80, 8;
	add.s64 	%rd79, %rd79, 8;
	add.s64 	%rd78, %rd78, 8;
	add.s64 	%rd77, %rd77, 8;
	add.s64 	%rd76, %rd76, 32;
	add.s64 	%rd75, %rd75, 8;
	setp.ne.s32 	%p2, %r13, 4096;
	@%p2 bra 	$L__BB0_2;
	ld.param.u64 	%rd74, [_Z17strip_mine_kernelPfPmS_Ph_param_3];
	mov.u32 	%r9, %ctaid.x;
	mov.u32 	%r10, %ntid.x;
	mov.u32 	%r11, %tid.x;
	mad.lo.s32 	%r12, %r9, %r10, %r11;
	cvt.s64.s32 	%rd67, %r12;
	cvta.to.global.u64 	%rd68, %rd74;
	add.s64 	%rd69, %rd68, %rd67;
	mul.hi.u64 	%rd70, %rd1, -8608480567731124087;
	shr.u64 	%rd71, %rd70, 3;
	mul.lo.s64 	%rd72, %rd71, 15;
	sub.s64 	%rd73, %rd1, %rd72;
	st.global.u8 	[%rd69], %rd73;
$L__BB0_4:
	ret;

}


// ===== COMPILED SASS (sm_100) =====

	.target	sm_100

	.elftype	@"ET_EXEC"


//--------------------- .note.nv.tkinfo           --------------------------
	.section	.note.nv.tkinfo,"",@"SHT_NOTE"
	.sectionflags	@"SHF_NOTE_NV_TKINFO"
	.tkinfo
        /*0018*/ 	.word	0x00000002
        /*0030*/ 	.string	""
        /*0030*/ 	.string	"ptxas"
        /*0030*/ 	.string	"Cuda compilation tools, release 13.0, V13.0.88"
        /*0030*/ 	.string	"Build cuda_13.0.r13.0/compiler.36424714_0"
        /*0030*/ 	.string	"-arch sm_100 -m 64 "



//--------------------- .note.nv.cuinfo           --------------------------
	.section	.note.nv.cuinfo,"",@"SHT_NOTE"
	.sectionflags	@"SHF_NOTE_NV_CUINFO"
        /*0018*/ 	.short	0x0002
        /*001a*/ 	.short	0x0064
        /*001c*/ 	.short	0x0082
	.zero		2


//--------------------- .nv.info                  --------------------------
	.section	.nv.info,"",@"SHT_CUDA_INFO"
	.align	4


	//----- nvinfo : EIATTR_REGCOUNT
	.align		4
        /*0000*/ 	.byte	0x04, 0x2f
        /*0002*/ 	.short	(.L_1 - .L_0)
	.align		4
.L_0:
        /*0004*/ 	.word	index@(_Z17strip_mine_kernelPfPmS_Ph)
        /*0008*/ 	.word	0x00000030


	//----- nvinfo : EIATTR_FRAME_SIZE
	.align		4
.L_1:
        /*000c*/ 	.byte	0x04, 0x11
        /*000e*/ 	.short	(.L_3 - .L_2)
	.align		4
.L_2:
        /*0010*/ 	.word	index@(_Z17strip_mine_kernelPfPmS_Ph)
        /*0014*/ 	.word	0x00000000


	//----- nvinfo : EIATTR_MIN_STACK_SIZE
	.align		4
.L_3:
        /*0018*/ 	.byte	0x04, 0x12
        /*001a*/ 	.short	(.L_5 - .L_4)
	.align		4
.L_4:
        /*001c*/ 	.word	index@(_Z17strip_mine_kernelPfPmS_Ph)
        /*0020*/ 	.word	0x00000000
.L_5:


//--------------------- .nv.compat                --------------------------
	.section	.nv.compat,"",@"SHT_CUDA_COMPAT_INFO"
	.align	4
        /*0000*/ 	.byte	0x02, 0x09, 0x00, 0x00, 0x02, 0x02, 0x01, 0x00, 0x02, 0x05, 0x05, 0x00, 0x03, 0x07, 0x01, 0x01
        /*0010*/ 	.byte	0x02, 0x03, 0x00, 0x00, 0x02, 0x06, 0x01, 0x00, 0x04, 0x0b, 0x08, 0x00, 0x09, 0x00, 0x00, 0x00
        /*0020*/ 	.byte	0x00, 0x00, 0x00, 0x00


//--------------------- .nv.info._Z17strip_mine_kernelPfPmS_Ph --------------------------
	.section	.nv.info._Z17strip_mine_kernelPfPmS_Ph,"",@"SHT_CUDA_INFO"
	.sectionflags	@""
	.align	4


	//----- nvinfo : EIATTR_CUDA_API_VERSION
	.align		4
        /*0000*/ 	.byte	0x04, 0x37
        /*0002*/ 	.short	(.L_7 - .L_6)
.L_6:
        /*0004*/ 	.word	0x00000082


	//----- nvinfo : EIATTR_KPARAM_INFO
	.align		4
.L_7:
        /*0008*/ 	.byte	0x04, 0x17
        /*000a*/ 	.short	(.L_9 - .L_8)
.L_8:
        /*000c*/ 	.word	0x00000000
        /*0010*/ 	.short	0x0003
        /*0012*/ 	.short	0x0018
        /*0014*/ 	.byte	0x00, 0xf5, 0x21, 0x00


	//----- nvinfo : EIATTR_KPARAM_INFO
	.align		4
.L_9:
        /*0018*/ 	.byte	0x04, 0x17
        /*001a*/ 	.short	(.L_11 - .L_10)
.L_10:
        /*001c*/ 	.word	0x00000000
        /*0020*/ 	.short	0x0002
        /*0022*/ 	.short	0x0010
        /*0024*/ 	.byte	0x00, 0xf5, 0x21, 0x00


	//----- nvinfo : EIATTR_KPARAM_INFO
	.align		4
.L_11:
        /*0028*/ 	.byte	0x04, 0x17
        /*002a*/ 	.short	(.L_13 - .L_12)
.L_12:
        /*002c*/ 	.word	0x00000000
        /*0030*/ 	.short	0x0001
        /*0032*/ 	.short	0x0008
        /*0034*/ 	.byte	0x00, 0xf5, 0x21, 0x00


	//----- nvinfo : EIATTR_KPARAM_INFO
	.align		4
.L_13:
        /*0038*/ 	.byte	0x04, 0x17
        /*003a*/ 	.short	(.L_15 - .L_14)
.L_14:
        /*003c*/ 	.word	0x00000000
        /*0040*/ 	.short	0x0000
        /*0042*/ 	.short	0x0000
        /*0044*/ 	.byte	0x00, 0xf5, 0x21, 0x00


	//----- nvinfo : EIATTR_SPARSE_MMA_MASK
	.align		4
.L_15:
        /*0048*/ 	.byte	0x03, 0x50
        /*004a*/ 	.short	0x0000


	//----- nvinfo : EIATTR_MAXREG_COUNT
	.align		4
        /*004c*/ 	.byte	0x03, 0x1b
        /*004e*/ 	.short	0x00ff


	//----- nvinfo : EIATTR_MERCURY_ISA_VERSION
	.align		4
        /*0050*/ 	.byte	0x03, 0x5f
        /*0052*/ 	.short	0x0101


	//----- nvinfo : EIATTR_VRC_CTA_INIT_COUNT
	.align		4
        /*0054*/ 	.byte	0x02, 0x4a
	.zero		1
	.zero		1


	//----- nvinfo : EIATTR_EXIT_INSTR_OFFSETS
	.align		4
        /*0058*/ 	.byte	0x04, 0x1c
        /*005a*/ 	.short	(.L_17 - .L_16)


	//   ....[0]....
.L_16:
        /*005c*/ 	.word	0x00000060


	//   ....[1]....
        /*0060*/ 	.word	0x000025f0


	//----- nvinfo : EIATTR_CBANK_PARAM_SIZE
	.align		4
.L_17:
        /*0064*/ 	.byte	0x03, 0x19
        /*0066*/ 	.short	0x0020


	//----- nvinfo : EIATTR_PARAM_CBANK
	.align		4
        /*0068*/ 	.byte	0x04, 0x0a
        /*006a*/ 	.short	(.L_19 - .L_18)
	.align		4
.L_18:
        /*006c*/ 	.word	index@(.nv.constant0._Z17strip_mine_kernelPfPmS_Ph)
        /*0070*/ 	.short	0x0380
        /*0072*/ 	.short	0x0020


	//----- nvinfo : EIATTR_SW_WAR
	.align		4
.L_19:
        /*0074*/ 	.byte	0x04, 0x36
        /*0076*/ 	.short	(.L_21 - .L_20)
.L_20:
        /*0078*/ 	.word	0x00000008
.L_21:


//--------------------- .nv.callgraph             --------------------------
	.section	.nv.callgraph,"",@"SHT_CUDA_CALLGRAPH"
	.align	4
	.sectionentsize	8
	.align		4
        /*0000*/ 	.word	0x00000000
	.align		4
        /*0004*/ 	.word	0xffffffff
	.align		4
        /*0008*/ 	.word	0x00000000
	.align		4
        /*000c*/ 	.word	0xfffffffe
	.align		4
        /*0010*/ 	.word	0x00000000
	.align		4
        /*0014*/ 	.word	0xfffffffd
	.align		4
        /*0018*/ 	.word	0x00000000
	.align		4
        /*001c*/ 	.word	0xfffffffc


//--------------------- .text._Z17strip_mine_kernelPfPmS_Ph --------------------------
	.section	.text._Z17strip_mine_kernelPfPmS_Ph,"ax",@progbits
	.align	128
        .global         _Z17strip_mine_kernelPfPmS_Ph
        .type           _Z17strip_mine_kernelPfPmS_Ph,@function
        .size           _Z17strip_mine_kernelPfPmS_Ph,(.L_x_2 - _Z17strip_mine_kernelPfPmS_Ph)
        .other          _Z17strip_mine_kernelPfPmS_Ph,@"STO_CUDA_ENTRY STV_DEFAULT"
_Z17strip_mine_kernelPfPmS_Ph:
.text._Z17strip_mine_kernelPfPmS_Ph:
[----:B------:R-:W-:Y:S01]  /*0000*/  LDC R1, c[0x0][0x37c] ;  /* 0x0000df00ff017b82 */ /* 0x000fe20000000800 */
[----:B------:R-:W0:Y:S07]  /*0010*/  S2R R0, SR_TID.X ;  /* 0x0000000000007919 */ /* 0x000e2e0000002100 */
[----:B------:R-:W0:Y:S08]  /*0020*/  S2UR UR5, SR_CTAID.X ;  /* 0x00000000000579c3 */ /* 0x000e300000002500 */
[----:B------:R-:W0:Y:S02]  /*0030*/  LDC R5, c[0x0][0x360] ;  /* 0x0000d800ff057b82 */ /* 0x000e240000000800 */
[----:B0-----:R-:W-:-:S05]  /*0040*/  IMAD R5, R5, UR5, R0 ;  /* 0x0000000505057c24 */ /* 0x001fca000f8e0200 */
[----:B------:R-:W-:-:S13]  /*0050*/  ISETP.GT.AND P0, PT, R5, 0x3ff, PT ;  /* 0x000003ff0500780c */ /* 0x000fda0003f04270 */
[----:B------:R-:W-:Y:S05]  /*0060*/  @P0 EXIT ;  /* 0x000000000000094d */ /* 0x000fea0003800000 */
[----:B------:R-:W0:Y:S01]  /*0070*/  LDC.64 R14, c[0x0][0x388] ;  /* 0x0000e200ff0e7b82 */ /* 0x000e220000000a00 */
[----:B------:R-:W1:Y:S01]  /*0080*/  LDCU.64 UR6, c[0x0][0x358] ;  /* 0x00006b00ff0677ac */ /* 0x000e620008000a00 */
[----:B------:R-:W2:Y:S06]  /*0090*/  LDCU.64 UR8, c[0x0][0x380] ;  /* 0x00007000ff0877ac */ /* 0x000eac0008000a00 */
[----:B------:R-:W3:Y:S01]  /*00a0*/  LDC.64 R2, c[0x0][0x390] ;  /* 0x0000e400ff027b82 */ /* 0x000ee20000000a00 */
[----:B0-----:R-:W-:-:S06]  /*00b0*/  IMAD.WIDE R14, R5, 0x8, R14 ;  /* 0x00000008050e7825 */ /* 0x001fcc00078e020e */
[----:B-1----:R-:W2:Y:S01]  /*00c0*/  LDG.E.64 R14, desc[UR6][R14.64] ;  /* 0x000000060e0e7981 */ /* 0x002ea2000c1e1b00 */
[----:B------:R-:W-:Y:S01]  /*00d0*/  SHF.L.U32 R5, R5, 0xc, RZ ;  /* 0x0000000c05057819 */ /* 0x000fe200000006ff */
[----:B------:R-:W-:-:S04]  /*00e0*/  UMOV UR4, URZ ;  /* 0x000000ff00047c82 */ /* 0x000fc80008000000 */
[----:B---3--:R-:W-:-:S03]  /*00f0*/  IMAD.WIDE R2, R5, 0x4, R2 ;  /* 0x0000000405027825 */ /* 0x008fc600078e0202 */
[----:B------:R-:W-:-:S05]  /*0100*/  IADD3 R4, P0, PT, R2, 0x10, RZ ;  /* 0x0000001002047810 */ /* 0x000fca0007f1e0ff */
[----:B------:R-:W-:Y:S01]  /*0110*/  IMAD.X R41, RZ, RZ, R3, P0 ;  /* 0x000000ffff297224 */ /* 0x000fe200000e0603 */
[C---:B--2---:R-:W-:Y:S01]  /*0120*/  LEA R0, P1, R14.reuse, UR8, 0x2 ;  /* 0x000000080e007c11 */ /* 0x044fe2000f8210ff */
[--C-:B------:R-:W-:Y:S01]  /*0130*/  IMAD.MOV.U32 R11, RZ, RZ, R15.reuse ;  /* 0x000000ffff0b7224 */ /* 0x100fe200078e000f */
[C---:B------:R-:W-:Y:S02]  /*0140*/  IADD3 R7, P3, PT, R14.reuse, 0x4, RZ ;  /* 0x000000040e077810 */ /* 0x040fe40007f7e0ff */
[C-C-:B------:R-:W-:Y:S02]  /*0150*/  LEA.HI.X R9, R14.reuse, UR9, R15.reuse, 0x2, P1 ;  /* 0x000000090e097c11 */ /* 0x140fe400088f140f */
[C---:B------:R-:W-:Y:S01]  /*0160*/  IADD3 R3, P1, PT, R14.reuse, 0x6, RZ ;  /* 0x000000060e037810 */ /* 0x040fe20007f3e0ff */
[--C-:B------:R-:W-:Y:S01]  /*0170*/  IMAD.X R34, RZ, RZ, R15.reuse, P3 ;  /* 0x000000ffff227224 */ /* 0x100fe200018e060f */
[C---:B------:R-:W-:Y:S02]  /*0180*/  IADD3 R5, P5, PT, R14.reuse, 0x2, RZ ;  /* 0x000000020e057810 */ /* 0x040fe40007fbe0ff */
[C---:B------:R-:W-:Y:S01]  /*0190*/  IADD3 R13, P0, PT, R14.reuse, 0x7, RZ ;  /* 0x000000070e0d7810 */ /* 0x040fe20007f1e0ff */
[--C-:B------:R-:W-:Y:S01]  /*01a0*/  IMAD.X R32, RZ, RZ, R15.reuse, P1 ;  /* 0x000000ffff207224 */ /* 0x100fe200008e060f */
[C---:B------:R-:W-:Y:S01]  /*01b0*/  IADD3 R6, P2, PT, R14.reuse, 0x5, RZ ;  /* 0x000000050e067810 */ /* 0x040fe20007f5e0ff */
[----:B------:R-:W-:Y:S01]  /*01c0*/  IMAD.X R36, RZ, RZ, R15, P5 ;  /* 0x000000ffff247224 */ /* 0x000fe200028e060f */
[----:B------:R-:W-:-:S02]  /*01d0*/  IADD3 R8, P4, PT, R14, 0x3, RZ ;  /* 0x000000030e087810 */ /* 0x000fc40007f9e0ff */
[----:B------:R-:W-:Y:S02]  /*01e0*/  IADD3 R12, P6, PT, R14, 0x1, RZ ;  /* 0x000000010e0c7810 */ /* 0x000fe40007fde0ff */
[----:B------:R-:W-:Y:S02]  /*01f0*/  MOV R2, R14 ;  /* 0x0000000e00027202 */ /* 0x000fe40000000f00 */
[-C--:B------:R-:W-:Y:S02]  /*0200*/  IADD3.X R10, PT, PT, RZ, R15.reuse, RZ, P0, !PT ;  /* 0x0000000fff0a7210 */ /* 0x080fe400007fe4ff */
[-C--:B------:R-:W-:Y:S02]  /*0210*/  IADD3.X R33, PT, PT, RZ, R15.reuse, RZ, P2, !PT ;  /* 0x0000000fff217210 */ /* 0x080fe400017fe4ff */
[-C--:B------:R-:W-:Y:S02]  /*0220*/  IADD3.X R35, PT, PT, RZ, R15.reuse, RZ, P4, !PT ;  /* 0x0000000fff237210 */ /* 0x080fe400027fe4ff */
[----:B------:R-:W-:-:S07]  /*0230*/  IADD3.X R37, PT, PT, RZ, R15, RZ, P6, !PT ;  /* 0x0000000fff257210 */ /* 0x000fce00037fe4ff */
.L_x_0:
[--C-:B------:R-:W-:Y:S02]  /*0240*/  SHF.R.U32.HI R23, RZ, 0x16, R11.reuse ;  /* 0x00000016ff177819 */ /* 0x100fe4000001160b */
[----:B------:R-:W-:Y:S02]  /*0250*/  SHF.R.U64 R19, R2, 0x16, R11 ;  /* 0x0000001602137819 */ /* 0x000fe4000000120b */
[----:B------:R-:W-:Y:S01]  /*0260*/  SHF.R.U32.HI R45, RZ, 0x16, R10 ;  /* 0x00000016ff2d7819 */ /* 0x000fe2000001160a */
[----:B------:R-:W-:Y:S01]  /*0270*/  IMAD.WIDE.U32 R20, R23, -0x28f5c28f, RZ ;  /* 0xd70a3d7117147825 */ /* 0x000fe200078e00ff */
[--C-:B------:R-:W-:Y:S02]  /*0280*/  SHF.R.U32.HI R43, RZ, 0x16, R32.reuse ;  /* 0x00000016ff2b7819 */ /* 0x100fe40000011620 */
[----:B------:R-:W-:Y:S01]  /*0290*/  SHF.R.U32.HI R39, RZ, 0x16, R33 ;  /* 0x00000016ff277819 */ /* 0x000fe20000011621 */
[----:B0-----:R-:W-:Y:S01]  /*02a0*/  IMAD.WIDE.U32 R16, R19, -0x28f5c28f, RZ ;  /* 0xd70a3d7113107825 */ /* 0x001fe200078e00ff */
[----:B------:R-:W-:-:S02]  /*02b0*/  SHF.R.U64 R29, R3, 0x16, R32 ;  /* 0x00000016031d7819 */ /* 0x000fc40000001220 */
[----:B------:R-:W-:Y:S01]  /*02c0*/  SHF.R.U32.HI R38, RZ, 0x16, R34 ;  /* 0x00000016ff267819 */ /* 0x000fe20000011622 */
[----:B------:R-:W-:Y:S01]  /*02d0*/  IMAD.WIDE.U32 R20, P0, R19, 0xa3d70a3, R20 ;  /* 0x0a3d70a313147825 */ /* 0x000fe20007800014 */
[----:B------:R-:W-:Y:S02]  /*02e0*/  SHF.R.U64 R19, R13, 0x16, R10 ;  /* 0x000000160d137819 */ /* 0x000fe4000000120a */
[----:B------:R-:W-:Y:S01]  /*02f0*/  SHF.R.U32.HI R40, RZ, 0x16, R35 ;  /* 0x00000016ff287819 */ /* 0x000fe20000011623 */
[----:B------:R-:W-:Y:S01]  /*0300*/  IMAD.WIDE.U32 R24, R45, -0x28f5c28f, RZ ;  /* 0xd70a3d712d187825 */ /* 0x000fe200078e00ff */
[----:B------:R-:W-:-:S03]  /*0310*/  IADD3 RZ, P1, PT, R17, R20, RZ ;  /* 0x0000001411ff7210 */ /* 0x000fc60007f3e0ff */
[----:B------:R-:W-:-:S04]  /*0320*/  IMAD.WIDE.U32 R16, R19, -0x28f5c28f, RZ ;  /* 0xd70a3d7113107825 */ /* 0x000fc800078e00ff */
[----:B------:R-:W-:Y:S01]  /*0330*/  IMAD.WIDE.U32 R24, P3, R19, 0xa3d70a3, R24 ;  /* 0x0a3d70a313187825 */ /* 0x000fe20007860018 */
[----:B------:R-:W-:-:S03]  /*0340*/  SHF.R.U64 R19, R6, 0x16, R33 ;  /* 0x0000001606137819 */ /* 0x000fc60000001221 */
[----:B------:R-:W-:Y:S01]  /*0350*/  IMAD.WIDE.U32 R26, R43, -0x28f5c28f, RZ ;  /* 0xd70a3d712b1a7825 */ /* 0x000fe200078e00ff */
[----:B------:R-:W-:Y:S02]  /*0360*/  IADD3 RZ, P6, PT, R17, R24, RZ ;  /* 0x0000001811ff7210 */ /* 0x000fe40007fde0ff */
[----:B------:R-:W-:Y:S01]  /*0370*/  MOV R20, R25 ;  /* 0x0000001900147202 */ /* 0x000fe20000000f00 */
[----:B------:R-:W-:-:S04]  /*0380*/  IMAD.WIDE.U32 R30, R39, -0x28f5c28f, RZ ;  /* 0xd70a3d71271e7825 */ /* 0x000fc800078e00ff */
[----:B------:R-:W-:-:S04]  /*0390*/  IMAD.WIDE.U32 R26, P5, R29, 0xa3d70a3, R26 ;  /* 0x0a3d70a31d1a7825 */ /* 0x000fc800078a001a */
[----:B------:R-:W-:Y:S01]  /*03a0*/  IMAD.WIDE.U32 R16, R29, -0x28f5c28f, RZ ;  /* 0xd70a3d711d107825 */ /* 0x000fe200078e00ff */
[----:B------:R-:W-:Y:S02]  /*03b0*/  MOV R16, R21 ;  /* 0x0000001500107202 */ /* 0x000fe40000000f00 */
[----:B------:R-:W-:Y:S01]  /*03c0*/  SHF.R.U64 R29, R7, 0x16, R34 ;  /* 0x00000016071d7819 */ /* 0x000fe20000001222 */
[----:B------:R-:W-:Y:S01]  /*03d0*/  IMAD.WIDE.U32 R30, P4, R19, 0xa3d70a3, R30 ;  /* 0x0a3d70a3131e7825 */ /* 0x000fe2000788001e */
[----:B------:R-:W-:Y:S02]  /*03e0*/  IADD3 RZ, P2, PT, R17, R26, RZ ;  /* 0x0000001a11ff7210 */ /* 0x000fe40007f5e0ff */
[----:B------:R-:W-:Y:S01]  /*03f0*/  MOV R24, R27 ;  /* 0x0000001b00187202 */ /* 0x000fe20000000f00 */
[----:B------:R-:W-:Y:S01]  /*0400*/  IMAD.WIDE.U32 R18, R19, -0x28f5c28f, RZ ;  /* 0xd70a3d7113127825 */ /* 0x000fe200078e00ff */
[----:B------:R-:W-:-:S03]  /*0410*/  MOV R26, R31 ;  /* 0x0000001f001a7202 */ /* 0x000fc60000000f00 */
[----:B------:R-:W-:Y:S01]  /*0420*/  IMAD.X R17, RZ, RZ, RZ, P0 ;  /* 0x000000ffff117224 */ /* 0x000fe200000e06ff */
[----:B------:R-:W-:Y:S01]  /*0430*/  IADD3 RZ, P0, PT, R19, R30, RZ ;  /* 0x0000001e13ff7210 */ /* 0x000fe20007f1e0ff */
[----:B------:R-:W-:-:S04]  /*0440*/  IMAD.WIDE.U32 R18, R38, -0x28f5c28f, RZ ;  /* 0xd70a3d7126127825 */ /* 0x000fc800078e00ff */
[----:B------:R-:W-:-:S04]  /*0450*/  IMAD.WIDE.U32.X R16, R23, 0xa3d70a3, R16, P1 ;  /* 0x0a3d70a317107825 */ /* 0x000fc800008e0410 */
[----:B------:R-:W-:-:S04]  /*0460*/  IMAD.WIDE.U32 R18, P1, R29, 0xa3d70a3, R18 ;  /* 0x0a3d70a31d127825 */ /* 0x000fc80007820012 */
[----:B------:R-:W-:Y:S01]  /*0470*/  IMAD.WIDE.U32 R22, R29, -0x28f5c28f, RZ ;  /* 0xd70a3d711d167825 */ /* 0x000fe200078e00ff */
[----:B------:R-:W-:-:S03]  /*0480*/  SHF.R.U64 R29, R8, 0x16, R35 ;  /* 0x00000016081d7819 */ /* 0x000fc60000001223 */
[----:B------:R-:W-:Y:S01]  /*0490*/  IMAD.X R21, RZ, RZ, RZ, P3 ;  /* 0x000000ffff157224 */ /* 0x000fe200018e06ff */
[----:B------:R-:W-:Y:S01]  /*04a0*/  IADD3 RZ, P3, PT, R23, R18, RZ ;  /* 0x0000001217ff7210 */ /* 0x000fe20007f7e0ff */
[----:B------:R-:W-:Y:S01]  /*04b0*/  IMAD.WIDE.U32 R22, R40, -0x28f5c28f, RZ ;  /* 0xd70a3d7128167825 */ /* 0x000fe200078e00ff */
[----:B------:R-:W-:-:S03]  /*04c0*/  SHF.R.U32.HI R18, RZ, 0x16, R36 ;  /* 0x00000016ff127819 */ /* 0x000fc60000011624 */
[----:B------:R-:W-:Y:S01]  /*04d0*/  IMAD.WIDE.U32.X R20, R45, 0xa3d70a3, R20, P6 ;  /* 0x0a3d70a32d147825 */ /* 0x000fe200030e0414 */
[----:B------:R-:W-:-:S03]  /*04e0*/  SHF.R.U64 R45, R12, 0x16, R37 ;  /* 0x000000160c2d7819 */ /* 0x000fc60000001225 */
[----:B------:R-:W-:-:S04]  /*04f0*/  IMAD.WIDE.U32 R22, P6, R29, 0xa3d70a3, R22 ;  /* 0x0a3d70a31d167825 */ /* 0x000fc800078c0016 */
[----:B------:R-:W-:-:S04]  /*0500*/  IMAD.WIDE.U32 R28, R29, -0x28f5c28f, RZ ;  /* 0xd70a3d711d1c7825 */ /* 0x000fc800078e00ff */
[----:B------:R-:W-:Y:S01]  /*0510*/  IMAD.X R25, RZ, RZ, RZ, P5 ;  /* 0x000000ffff197224 */ /* 0x000fe200028e06ff */
[----:B------:R-:W-:Y:S01]  /*0520*/  IADD3 RZ, P5, PT, R29, R22, RZ ;  /* 0x000000161dff7210 */ /* 0x000fe20007fbe0ff */
[----:B------:R-:W-:-:S04]  /*0530*/  IMAD.WIDE.U32 R28, R18, -0x28f5c28f, RZ ;  /* 0xd70a3d71121c7825 */ /* 0x000fc800078e00ff */
[----:B------:R-:W-:Y:S01]  /*0540*/  IMAD.WIDE.U32.X R24, R43, 0xa3d70a3, R24, P2 ;  /* 0x0a3d70a32b187825 */ /* 0x000fe200010e0418 */
[----:B------:R-:W-:-:S03]  /*0550*/  SHF.R.U64 R43, R5, 0x16, R36 ;  /* 0x00000016052b7819 */ /* 0x000fc60000001224 */
[----:B------:R-:W-:Y:S02]  /*0560*/  IMAD.X R27, RZ, RZ, RZ, P4 ;  /* 0x000000ffff1b7224 */ /* 0x000fe400020e06ff */
[----:B------:R-:W-:-:S04]  /*0570*/  IMAD.WIDE.U32 R28, P4, R43, 0xa3d70a3, R28 ;  /* 0x0a3d70a32b1c7825 */ /* 0x000fc8000788001c */
[----:B------:R-:W-:Y:S01]  /*0580*/  IMAD.WIDE.U32 R30, R43, -0x28f5c28f, RZ ;  /* 0xd70a3d712b1e7825 */ /* 0x000fe200078e00ff */
[----:B------:R-:W-:-:S03]  /*0590*/  MOV R22, R29 ;  /* 0x0000001d00167202 */ /* 0x000fc60000000f00 */
[----:B------:R-:W-:Y:S01]  /*05a0*/  IMAD R17, R17, -0x19000000, RZ ;  /* 0xe700000011117824 */ /* 0x000fe200078e02ff */
[----:B------:R-:W-:Y:S01]  /*05b0*/  IADD3 RZ, P2, PT, R31, R28, RZ ;  /* 0x0000001c1fff7210 */ /* 0x000fe20007f5e0ff */
[----:B------:R-:W-:Y:S01]  /*05c0*/  IMAD.WIDE.U32.X R30, R39, 0xa3d70a3, R26, P0 ;  /* 0x0a3d70a3271e7825 */ /* 0x000fe200000e041a */
[----:B------:R-:W-:Y:S02]  /*05d0*/  MOV R26, R19 ;  /* 0x00000013001a7202 */ /* 0x000fe40000000f00 */
[----:B------:R-:W-:Y:S01]  /*05e0*/  SHF.R.U32.HI R19, RZ, 0x16, R37 ;  /* 0x00000016ff137819 */ /* 0x000fe20000011625 */
[----:B------:R-:W-:-:S04]  /*05f0*/  IMAD.WIDE.U32 R28, R45, -0x28f5c28f, RZ ;  /* 0xd70a3d712d1c7825 */ /* 0x000fc800078e00ff */
[----:B------:R-:W-:-:S04]  /*0600*/  IMAD.WIDE.U32 R42, R19, -0x28f5c28f, RZ ;  /* 0xd70a3d71132a7825 */ /* 0x000fc800078e00ff */
[----:B------:R-:W-:Y:S02]  /*0610*/  IMAD.X R27, RZ, RZ, RZ, P1 ;  /* 0x000000ffff1b7224 */ /* 0x000fe400008e06ff */
[----:B------:R-:W-:-:S04]  /*0620*/  IMAD.WIDE.U32 R42, P0, R45, 0xa3d70a3, R42 ;  /* 0x0a3d70a32d2a7825 */ /* 0x000fc8000780002a */
[----:B------:R-:W-:Y:S01]  /*0630*/  IMAD.WIDE.U32.X R26, R38, 0xa3d70a3, R26, P3 ;  /* 0x0a3d70a3261a7825 */ /* 0x000fe200018e041a */
[----:B------:R-:W-:Y:S02]  /*0640*/  IADD3 RZ, P1, PT, R29, R42, RZ ;  /* 0x0000002a1dff7210 */ /* 0x000fe40007f3e0ff */
[----:B------:R-:W-:Y:S01]  /*0650*/  MOV R28, R43 ;  /* 0x0000002b001c7202 */ /* 0x000fe20000000f00 */
[----:B------:R-:W-:Y:S01]  /*0660*/  IMAD.X R29, RZ, RZ, RZ, P0 ;  /* 0x000000ffff1d7224 */ /* 0x000fe200000e06ff */
[----:B------:R-:W-:Y:S01]  /*0670*/  MOV R38, R23 ;  /* 0x0000001700267202 */ /* 0x000fe20000000f00 */
[----:B------:R-:W-:Y:S02]  /*0680*/  IMAD.X R23, RZ, RZ, RZ, P4 ;  /* 0x000000ffff177224 */ /* 0x000fe400020e06ff */
[----:B------:R-:W-:Y:S01]  /*0690*/  IMAD.WIDE.U32.X R42, R19, 0xa3d70a3, R28, P1 ;  /* 0x0a3d70a3132a7825 */ /* 0x000fe200008e041c */
[----:B------:R-:W-:-:S03]  /*06a0*/  MOV R19, R9 ;  /* 0x0000000900137202 */ /* 0x000fc60000000f00 */
[----:B------:R-:W-:-:S04]  /*06b0*/  IMAD.WIDE.U32.X R22, R18, 0xa3d70a3, R22, P2 ;  /* 0x0a3d70a312167825 */ /* 0x000fc800010e0416 */
[----:B------:R-:W-:Y:S02]  /*06c0*/  IMAD.MOV.U32 R18, RZ, RZ, R0 ;  /* 0x000000ffff127224 */ /* 0x000fe400078e0000 */
[----:B------:R-:W-:Y:S02]  /*06d0*/  IMAD.X R39, RZ, RZ, RZ, P6 ;  /* 0x000000ffff277224 */ /* 0x000fe400030e06ff */
[----:B------:R-:W-:-:S04]  /*06e0*/  IMAD.WIDE.U32 R28, R16, -0x19000000, R18 ;  /* 0xe7000000101c7825 */ /* 0x000fc800078e0012 */
[----:B------:R-:W-:Y:S01]  /*06f0*/  IMAD R43, R43, -0x19000000, RZ ;  /* 0xe70000002b2b7824 */ /* 0x000fe200078e02ff */
[----:B------:R-:W-:Y:S01]  /*0700*/  IADD3 R29, PT, PT, R29, -R16, R17 ;  /* 0x800000101d1d7210 */ /* 0x000fe20007ffe011 */
[----:B------:R-:W-:-:S04]  /*0710*/  IMAD.WIDE.U32.X R38, R40, 0xa3d70a3, R38, P5 ;  /* 0x0a3d70a328267825 */ /* 0x000fc800028e0426 */
[----:B------:R0:W2:Y:S01]  /*0720*/  LDG.E R45, desc[UR6][R28.64] ;  /* 0x000000061c2d7981 */ /* 0x0000a2000c1e1900 */
[----:B------:R-:W-:-:S05]  /*0730*/  IMAD.WIDE.U32 R16, R42, -0x19000000, R18 ;  /* 0xe70000002a107825 */ /* 0x000fca00078e0012 */
[----:B------:R-:W-:Y:S01]  /*0740*/  IADD3 R17, PT, PT, R17, -R42, R43 ;  /* 0x8000002a11117210 */ /* 0x000fe20007ffe02b */
[----:B0-----:R-:W-:Y:S01]  /*0750*/  IMAD.MOV.U32 R28, RZ, RZ, R4 ;  /* 0x000000ffff1c7224 */ /* 0x001fe200078e0004 */
[----:B------:R-:W-:-:S05]  /*0760*/  MOV R29, R41 ;  /* 0x00000029001d7202 */ /* 0x000fca0000000f00 */
[----:B--2---:R-:W-:Y:S04]  /*0770*/  STG.E desc[UR6][R28.64+-0x10], R45 ;  /* 0xfffff02d1c007986 */ /* 0x004fe8000c101906 */
[----:B------:R-:W2:Y:S01]  /*0780*/  LDG.E R43, desc[UR6][R16.64+0x4] ;  /* 0x00000406102b7981 */ /* 0x000ea2000c1e1900 */
[----:B------:R-:W-:Y:S02]  /*0790*/  IMAD R23, R23, -0x19000000, RZ ;  /* 0xe700000017177824 */ /* 0x000fe400078e02ff */
[----:B------:R-:W-:-:S05]  /*07a0*/  IMAD.WIDE.U32 R40, R22, -0x19000000, R18 ;  /* 0xe700000016287825 */ /* 0x000fca00078e0012 */
[----:B------:R-:W-:Y:S01]  /*07b0*/  IADD3 R41, PT, PT, R41, -R22, R23 ;  /* 0x8000001629297210 */ /* 0x000fe20007ffe017 */
[----:B------:R-:W-:Y:S01]  /*07c0*/  IMAD R39, R39, -0x19000000, RZ ;  /* 0xe700000027277824 */ /* 0x000fe200078e02ff */
[----:B--2---:R-:W-:Y:S04]  /*07d0*/  STG.E desc[UR6][R28.64+-0xc], R43 ;  /* 0xfffff42b1c007986 */ /* 0x004fe8000c101906 */
[----:B------:R-:W2:Y:S01]  /*07e0*/  LDG.E R41, desc[UR6][R40.64+0x8] ;  /* 0x0000080628297981 */ /* 0x000ea2000c1e1900 */
[----:B------:R-:W-:-:S05]  /*07f0*/  IMAD.WIDE.U32 R22, R38, -0x19000000, R18 ;  /* 0xe700000026167825 */ /* 0x000fca00078e0012 */
[----:B------:R-:W-:Y:S01]  /*0800*/  IADD3 R23, PT, PT, R23, -R38, R39 ;  /* 0x8000002617177210 */ /* 0x000fe20007ffe027 */
[----:B------:R-:W-:Y:S02]  /*0810*/  IMAD R27, R27, -0x19000000, RZ ;  /* 0xe70000001b1b7824 */ /* 0x000fe400078e02ff */
[----:B------:R-:W-:Y:S01]  /*0820*/  IMAD.WIDE.U32 R16, R26, -0x19000000, R18 ;  /* 0xe70000001a107825 */ /* 0x000fe200078e0012 */
[----:B--2---:R-:W-:Y:S04]  /*0830*/  STG.E desc[UR6][R28.64+-0x8], R41 ;  /* 0xfffff8291c007986 */ /* 0x004fe8000c101906 */
[----:B------:R-:W2:Y:S01]  /*0840*/  LDG.E R23, desc[UR6][R22.64+0xc] ;  /* 0x00000c0616177981 */ /* 0x000ea2000c1e1900 */
[----:B------:R-:W-:Y:S01]  /*0850*/  IADD3 R27, PT, PT, R17, -R26, R27 ;  /* 0x8000001a111b7210 */ /* 0x000fe20007ffe01b */
[----:B------:R-:W-:-:S02]  /*0860*/  IMAD.MOV.U32 R26, RZ, RZ, R16 ;  /* 0x000000ffff1a7224 */ /* 0x000fc400078e0010 */
[----:B------:R-:W-:Y:S02]  /*0870*/  IMAD R31, R31, -0x19000000, RZ ;  /* 0xe70000001f1f7824 */ /* 0x000fe400078e02ff */
[----:B------:R-:W-:Y:S01]  /*0880*/  IMAD.WIDE.U32 R16, R30, -0x19000000, R18 ;  /* 0xe70000001e107825 */ /* 0x000fe200078e0012 */
[----:B--2---:R0:W-:Y:S04]  /*0890*/  STG.E desc[UR6][R28.64+-0x4], R23 ;  /* 0xfffffc171c007986 */ /* 0x0041e8000c101906 */
[----:B------:R-:W2:Y:S01]  /*08a0*/  LDG.E R27, desc[UR6][R26.64+0x10] ;  /* 0x000010061a1b7981 */ /* 0x000ea2000c1e1900 */
[----:B------:R-:W-:Y:S02]  /*08b0*/  IADD3 R31, PT, PT, R17, -R30, R31 ;  /* 0x8000001e111f7210 */ /* 0x000fe40007ffe01f */
[----:B------:R-:W-:Y:S01]  /*08c0*/  MOV R30, R16 ;  /* 0x00000010001e7202 */ /* 0x000fe20000000f00 */
[----:B------:R-:W-:-:S02]  /*08d0*/  IMAD R25, R25, -0x19000000, RZ ;  /* 0xe700000019197824 */ /* 0x000fc400078e02ff */
[----:B------:R-:W-:Y:S01]  /*08e0*/  IMAD.WIDE.U32 R16, R24, -0x19000000, R18 ;  /* 0xe700000018107825 */ /* 0x000fe200078e0012 */
[----:B--2---:R1:W-:Y:S04]  /*08f0*/  STG.E desc[UR6][R28.64], R27 ;  /* 0x0000001b1c007986 */ /* 0x0043e8000c101906 */
[----:B------:R-:W2:Y:S01]  /*0900*/  LDG.E R31, desc[UR6][R30.64+0x14] ;  /* 0x000014061e1f7981 */ /* 0x000ea2000c1e1900 */
[----:B------:R-:W-:Y:S01]  /*0910*/  IADD3 R17, PT, PT, R17, -R24, R25 ;  /* 0x8000001811117210 */ /* 0x000fe20007ffe019 */
[----:B------:R-:W-:-:S04]  /*0920*/  IMAD.WIDE.U32 R18, R20, -0x19000000, R18 ;  /* 0xe700000014127825 */ /* 0x000fc800078e0012 */
[----:B0-----:R-:W-:Y:S01]  /*0930*/  IMAD R23, R21, -0x19000000, RZ ;  /* 0xe700000015177824 */ /* 0x001fe200078e02ff */
[----:B--2---:R-:W-:Y:S04]  /*0940*/  STG.E desc[UR6][R28.64+0x4], R31 ;  /* 0x0000041f1c007986 */ /* 0x004fe8000c101906 */
[----:B------:R0:W2:Y:S01]  /*0950*/  LDG.E R25, desc[UR6][R16.64+0x18] ;  /* 0x0000180610197981 */ /* 0x0000a2000c1e1900 */
[----:B------:R-:W-:Y:S01]  /*0960*/  IADD3 R23, PT, PT, R19, -R20, R23 ;  /* 0x8000001413177210 */ /* 0x000fe20007ffe017 */
[----:B------:R-:W-:Y:S01]  /*0970*/  IMAD.MOV.U32 R22, RZ, RZ, R18 ;  /* 0x000000ffff167224 */ /* 0x000fe200078e0012 */
[----:B------:R-:W-:-:S04]  /*0980*/  IADD3 R21, P0, PT, R2, 0x8, RZ ;  /* 0x0000000802157810 */ /* 0x000fc80007f1e0ff */
[----:B------:R-:W-:-:S04]  /*0990*/  IADD3.X R4, PT, PT, RZ, R11, RZ, P0, !PT ;  /* 0x0000000bff047210 */ /* 0x000fc800007fe4ff */
[--C-:B------:R-:W-:Y:S02]  /*09a0*/  SHF.R.U32.HI R39, RZ, 0x16, R4.reuse ;  /* 0x00000016ff277819 */ /* 0x100fe40000011604 */
[----:B------:R-:W-:-:S03]  /*09b0*/  SHF.R.U64 R21, R21, 0x16, R4 ;  /* 0x0000001615157819 */ /* 0x000fc60000001204 */
[----:B------:R-:W-:-:S04]  /*09c0*/  IMAD.WIDE.U32 R18, R39, -0x28f5c28f, RZ ;  /* 0xd70a3d7127127825 */ /* 0x000fc800078e00ff */
[C---:B0-----:R-:W-:Y:S01]  /*09d0*/  IMAD.WIDE.U32 R16, P0, R21.reuse, 0xa3d70a3, R18 ;  /* 0x0a3d70a315107825 */ /* 0x041fe20007800012 */
[----:B--2---:R0:W-:Y:S04]  /*09e0*/  STG.E desc[UR6][R28.64+0x8], R25 ;  /* 0x000008191c007986 */ /* 0x0041e8000c101906 */
[----:B-1----:R1:W2:Y:S01]  /*09f0*/  LDG.E R27, desc[UR6][R22.64+0x1c] ;  /* 0x00001c06161b7981 */ /* 0x0022a2000c1e1900 */
[----:B------:R-:W-:Y:S01]  /*0a00*/  IMAD.WIDE.U32 R18, R21, -0x28f5c28f, RZ ;  /* 0xd70a3d7115127825 */ /* 0x000fe200078e00ff */
[----:B------:R-:W-:-:S03]  /*0a10*/  MOV R20, R17 ;  /* 0x0000001100147202 */ /* 0x000fc60000000f00 */
[----:B------:R-:W-:Y:S01]  /*0a20*/  IMAD.X R21, RZ, RZ, RZ, P0 ;  /* 0x000000ffff157224 */ /* 0x000fe200000e06ff */
[----:B------:R-:W-:Y:S02]  /*0a30*/  IADD3 RZ, P1, PT, R19, R16, RZ ;  /* 0x0000001013ff7210 */ /* 0x000fe40007f3e0ff */
[----:B------:R-:W-:-:S03]  /*0a40*/  IADD3 R16, P0, PT, R0, 0x20, RZ ;  /* 0x0000002000107810 */ /* 0x000fc60007f1e0ff */
[----:B------:R-:W-:-:S04]  /*0a50*/  IMAD.WIDE.U32.X R20, R39, 0xa3d70a3, R20, P1 ;  /* 0x0a3d70a327147825 */ /* 0x000fc800008e0414 */
[----:B------:R-:W-:Y:S02]  /*0a60*/  IMAD.X R17, RZ, RZ, R9, P0 ;  /* 0x000000ffff117224 */ /* 0x000fe400000e0609 */
[----:B0-----:R-:W-:Y:S02]  /*0a70*/  IMAD R25, R21, -0x19000000, RZ ;  /* 0xe700000015197824 */ /* 0x001fe400078e02ff */
[----:B------:R-:W-:-:S05]  /*0a80*/  IMAD.WIDE.U32 R18, R20, -0x19000000, R16 ;  /* 0xe700000014127825 */ /* 0x000fca00078e0010 */
[----:B------:R-:W-:Y:S02]  /*0a90*/  IADD3 R25, PT, PT, R19, -R20, R25 ;  /* 0x8000001413197210 */ /* 0x000fe40007ffe019 */
[----:B------:R-:W-:Y:S02]  /*0aa0*/  MOV R24, R18 ;  /* 0x0000001200187202 */ /* 0x000fe40000000f00 */
[----:B-1----:R-:W-:-:S05]  /*0ab0*/  IADD3 R23, P0, PT, R12, 0x8, RZ ;  /* 0x000000080c177810 */ /* 0x002fca0007f1e0ff */
[----:B------:R-:W-:Y:S01]  /*0ac0*/  IMAD.X R4, RZ, RZ, R37, P0 ;  /* 0x000000ffff047224 */ /* 0x000fe200000e0625 */
[----:B--2---:R0:W-:Y:S04]  /*0ad0*/  STG.E desc[UR6][R28.64+0xc], R27 ;  /* 0x00000c1b1c007986 */ /* 0x0041e8000c101906 */
[----:B------:R1:W2:Y:S01]  /*0ae0*/  LDG.E R31, desc[UR6][R24.64] ;  /* 0x00000006181f7981 */ /* 0x0002a2000c1e1900 */
[--C-:B------:R-:W-:Y:S02]  /*0af0*/  SHF.R.U32.HI R39, RZ, 0x16, R4.reuse ;  /* 0x00000016ff277819 */ /* 0x100fe40000011604 */
[----:B------:R-:W-:-:S03]  /*0b00*/  SHF.R.U64 R23, R23, 0x16, R4 ;  /* 0x0000001617177819 */ /* 0x000fc60000001204 */
[----:B------:R-:W-:-:S04]  /*0b10*/  IMAD.WIDE.U32 R20, R39, -0x28f5c28f, RZ ;  /* 0xd70a3d7127147825 */ /* 0x000fc800078e00ff */
[----:B------:R-:W-:-:S04]  /*0b20*/  IMAD.WIDE.U32 R20, P0, R23, 0xa3d70a3, R20 ;  /* 0x0a3d70a317147825 */ /* 0x000fc80007800014 */
[----:B------:R-:W-:Y:S01]  /*0b30*/  IMAD.WIDE.U32 R22, R23, -0x28f5c28f, RZ ;  /* 0xd70a3d7117167825 */ /* 0x000fe200078e00ff */
[----:B------:R-:W-:-:S03]  /*0b40*/  IADD3.X R19, PT, PT, RZ, RZ, RZ, P0, !PT ;  /* 0x000000ffff137210 */ /* 0x000fc600007fe4ff */
[----:B------:R-:W-:Y:S01]  /*0b50*/  IMAD.MOV.U32 R18, RZ, RZ, R21 ;  /* 0x000000ffff127224 */ /* 0x000fe200078e0015 */
[----:B------:R-:W-:-:S05]  /*0b60*/  IADD3 RZ, P0, PT, R23, R20, RZ ;  /* 0x0000001417ff7210 */ /* 0x000fca0007f1e0ff */
[----:B------:R-:W-:-:S04]  /*0b70*/  IMAD.WIDE.U32.X R20, R39, 0xa3d70a3, R18, P0 ;  /* 0x0a3d70a327147825 */ /* 0x000fc800000e0412 */
[----:B-1----:R-:W-:Y:S02]  /*0b80*/  IMAD R25, R21, -0x19000000, RZ ;  /* 0xe700000015197824 */ /* 0x002fe400078e02ff */
[----:B------:R-:W-:-:S05]  /*0b90*/  IMAD.WIDE.U32 R18, R20, -0x19000000, R16 ;  /* 0xe700000014127825 */ /* 0x000fca00078e0010 */
[----:B------:R-:W-:Y:S02]  /*0ba0*/  IADD3 R25, PT, PT, R19, -R20, R25 ;  /* 0x8000001413197210 */ /* 0x000fe40007ffe019 */
[----:B------:R-:W-:Y:S02]  /*0bb0*/  MOV R24, R18 ;  /* 0x0000001200187202 */ /* 0x000fe40000000f00 */
[----:B------:R-:W-:Y:S01]  /*0bc0*/  IADD3 R23, P0, PT, R5, 0x8, RZ ;  /* 0x0000000805177810 */ /* 0x000fe20007f1e0ff */
[----:B--2---:R1:W-:Y:S04]  /*0bd0*/  STG.E desc[UR6][R28.64+0x10], R31 ;  /* 0x0000101f1c007986 */ /* 0x0043e8000c101906 */
[----:B0-----:R0:W2:Y:S01]  /*0be0*/  LDG.E R27, desc[UR6][R24.64+0x4] ;  /* 0x00000406181b7981 */ /* 0x0010a2000c1e1900 */
[----:B------:R-:W-:-:S05]  /*0bf0*/  IMAD.X R4, RZ, RZ, R36, P0 ;  /* 0x000000ffff047224 */ /* 0x000fca00000e0624 */
        /* <DEDUP_REMOVED lines=9> */
[----:B0-----:R-:W-:Y:S02]  /*0c90*/  IMAD R25, R21, -0x19000000, RZ ;  /* 0xe700000015197824 */ /* 0x001fe400078e02ff */
[----:B------:R-:W-:-:S05]  /*0ca0*/  IMAD.WIDE.U32 R18, R20, -0x19000000, R16 ;  /* 0xe700000014127825 */ /* 0x000fca00078e0010 */
[----:B------:R-:W-:Y:S02]  /*0cb0*/  IADD3 R25, PT, PT, R19, -R20, R25 ;  /* 0x8000001413197210 */ /* 0x000fe40007ffe019 */
[----:B------:R-:W-:Y:S02]  /*0cc0*/  MOV R24, R18 ;  /* 0x0000001200187202 */ /* 0x000fe40000000f00 */
[----:B------:R-:W-:Y:S01]  /*0cd0*/  IADD3 R23, P0, PT, R8, 0x8, RZ ;  /* 0x0000000808177810 */ /* 0x000fe20007f1e0ff */
[----:B--2---:R0:W-:Y:S04]  /*0ce0*/  STG.E desc[UR6][R28.64+0x14], R27 ;  /* 0x0000141b1c007986 */ /* 0x0041e8000c101906 */
[----:B-1----:R1:W2:Y:S01]  /*0cf0*/  LDG.E R31, desc[UR6][R24.64+0x8] ;  /* 0x00000806181f7981 */ /* 0x0022a2000c1e1900 */
        /* <DEDUP_REMOVED lines=67> */
[----:B------:R-:W2:Y:S01]  /*1130*/  LDG.E R25, desc[UR6][R24.64+0x18] ;  /* 0x0000180618197981 */ /* 0x000ea2000c1e1900 */
[----:B------:R-:W-:-:S05]  /*1140*/  IMAD.X R4, RZ, RZ, R10, P0 ;  /* 0x000000ffff047224 */ /* 0x000fca00000e060a */
[--C-:B-1----:R-:W-:Y:S02]  /*1150*/  SHF.R.U32.HI R31, RZ, 0x16, R4.reuse ;  /* 0x00000016ff1f7819 */ /* 0x102fe40000011604 */
        /* <DEDUP_REMOVED lines=8> */
[----:B------:R-:W-:Y:S02]  /*11e0*/  IMAD R23, R19, -0x19000000, RZ ;  /* 0xe700000013177824 */ /* 0x000fe400078e02ff */
        /* <DEDUP_REMOVED lines=14> */
[----:B------:R-:W-:Y:S02]  /*12d0*/  IADD3 RZ, P1, PT, R19, R16, RZ ;  /* 0x0000001013ff7210 */ /* 0x000fe40007f3e0ff */
[----:B------:R-:W-:-:S03]  /*12e0*/  IADD3 R16, P0, PT, R0, 0x40, RZ ;  /* 0x0000004000107810 */ /* 0x000fc60007f1e0ff */
[----:B------:R-:W-:Y:S01]  /*12f0*/  IMAD.WIDE.U32.X R20, R31, 0xa3d70a3, R20, P1 ;  /* 0x0a3d70a31f147825 */ /* 0x000fe200008e0414 */
[----:B------:R-:W-:-:S03]  /*1300*/  IADD3.X R17, PT, PT, RZ, R9, RZ, P0, !PT ;  /* 0x00000009ff117210 */ /* 0x000fc600007fe4ff */
[----:B-1----:R-:W-:Y:S02]  /*1310*/  IMAD R25, R21, -0x19000000, RZ ;  /* 0xe700000015197824 */ /* 0x002fe400078e02ff */
[----:B------:R-:W-:-:S04]  /*1320*/  IMAD.WIDE.U32 R18, R20, -0x19000000, R16 ;  /* 0xe700000014127825 */ /* 0x000fc800078e0010 */
[----:B------:R-:W-:Y:S01]  /*1330*/  IMAD.MOV.U32 R24, RZ, RZ, R18 ;  /* 0x000000ffff187224 */ /* 0x000fe200078e0012 */
[----:B------:R-:W-:Y:S02]  /*1340*/  IADD3 R25, PT, PT, R19, -R20, R25 ;  /* 0x8000001413197210 */ /* 0x000fe40007ffe019 */
[----:B0-----:R-:W-:Y:S01]  /*1350*/  IADD3 R23, P0, PT, R12, 0x10, RZ ;  /* 0x000000100c177810 */ /* 0x001fe20007f1e0ff */
[----:B--2---:R0:W-:Y:S04]  /*1360*/  STG.E desc[UR6][R28.64+0x2c], R27 ;  /* 0x00002c1b1c007986 */ /* 0x0041e8000c101906 */
[----:B------:R1:W2:Y:S01]  /*1370*/  LDG.E R31, desc[UR6][R24.64] ;  /* 0x00000006181f7981 */ /* 0x0002a2000c1e1900 */
[----:B------:R-:W-:-:S04]  /*1380*/  IADD3.X R4, PT, PT, RZ, R37, RZ, P0, !PT ;  /* 0x00000025ff047210 */ /* 0x000fc800007fe4ff */
[--C-:B------:R-:W-:Y:S02]  /*1390*/  SHF.R.U32.HI R39, RZ, 0x16, R4.reuse ;  /* 0x00000016ff277819 */ /* 0x100fe40000011604 */
[----:B------:R-:W-:-:S03]  /*13a0*/  SHF.R.U64 R23, R23, 0x16, R4 ;  /* 0x0000001617177819 */ /* 0x000fc60000001204 */
[----:B------:R-:W-:-:S04]  /*13b0*/  IMAD.WIDE.U32 R20, R39, -0x28f5c28f, RZ ;  /* 0xd70a3d7127147825 */ /* 0x000fc800078e00ff */
[----:B------:R-:W-:-:S04]  /*13c0*/  IMAD.WIDE.U32 R20, P0, R23, 0xa3d70a3, R20 ;  /* 0x0a3d70a317147825 */ /* 0x000fc80007800014 */
[----:B------:R-:W-:Y:S01]  /*13d0*/  IMAD.WIDE.U32 R22, R23, -0x28f5c28f, RZ ;  /* 0xd70a3d7117167825 */ /* 0x000fe200078e00ff */
[----:B------:R-:W-:-:S03]  /*13e0*/  MOV R18, R21 ;  /* 0x0000001500127202 */ /* 0x000fc60000000f00 */
[----:B------:R-:W-:Y:S01]  /*13f0*/  IMAD.X R19, RZ, RZ, RZ, P0 ;  /* 0x000000ffff137224 */ /* 0x000fe200000e06ff */
[----:B------:R-:W-:-:S05]  /*1400*/  IADD3 RZ, P0, PT, R23, R20, RZ ;  /* 0x0000001417ff7210 */ /* 0x000fca0007f1e0ff */
[----:B------:R-:W-:-:S04]  /*1410*/  IMAD.WIDE.U32.X R20, R39, 0xa3d70a3, R18, P0 ;  /* 0x0a3d70a327147825 */ /* 0x000fc800000e0412 */
[----:B-1----:R-:W-:Y:S02]  /*1420*/  IMAD R25, R21, -0x19000000, RZ ;  /* 0xe700000015197824 */ /* 0x002fe400078e02ff */
[----:B------:R-:W-:-:S04]  /*1430*/  IMAD.WIDE.U32 R18, R20, -0x19000000, R16 ;  /* 0xe700000014127825 */ /* 0x000fc800078e0010 */
[----:B------:R-:W-:Y:S01]  /*1440*/  IMAD.MOV.U32 R24, RZ, RZ, R18 ;  /* 0x000000ffff187224 */ /* 0x000fe200078e0012 */
[----:B------:R-:W-:Y:S02]  /*1450*/  IADD3 R25, PT, PT, R19, -R20, R25 ;  /* 0x8000001413197210 */ /* 0x000fe40007ffe019 */
[----:B------:R-:W-:Y:S01]  /*1460*/  IADD3 R23, P0, PT, R5, 0x10, RZ ;  /* 0x0000001005177810 */ /* 0x000fe20007f1e0ff */
[----:B--2---:R1:W-:Y:S04]  /*1470*/  STG.E desc[UR6][R28.64+0x30], R31 ;  /* 0x0000301f1c007986 */ /* 0x0043e8000c101906 */
[----:B0-----:R0:W2:Y:S01]  /*1480*/  LDG.E R27, desc[UR6][R24.64+0x4] ;  /* 0x00000406181b7981 */ /* 0x0010a2000c1e1900 */
        /* <DEDUP_REMOVED lines=10> */
[----:B0-----:R-:W-:Y:S02]  /*1530*/  IMAD R25, R21, -0x19000000, RZ ;  /* 0xe700000015197824 */ /* 0x001fe400078e02ff */
[----:B------:R-:W-:-:S04]  /*1540*/  IMAD.WIDE.U32 R18, R20, -0x19000000, R16 ;  /* 0xe700000014127825 */ /* 0x000fc800078e0010 */
[----:B------:R-:W-:Y:S01]  /*1550*/  IMAD.MOV.U32 R24, RZ, RZ, R18 ;  /* 0x000000ffff187224 */ /* 0x000fe200078e0012 */
[----:B------:R-:W-:Y:S02]  /*1560*/  IADD3 R25, PT, PT, R19, -R20, R25 ;  /* 0x8000001413197210 */ /* 0x000fe40007ffe019 */
[----:B------:R-:W-:Y:S01]  /*1570*/  IADD3 R23, P0, PT, R8, 0x10, RZ ;  /* 0x0000001008177810 */ /* 0x000fe20007f1e0ff */
[----:B--2---:R0:W-:Y:S04]  /*1580*/  STG.E desc[UR6][R28.64+0x34], R27 ;  /* 0x0000341b1c007986 */ /* 0x0041e8000c101906 */
[----:B-1----:R1:W2:Y:S01]  /*1590*/  LDG.E R31, desc[UR6][R24.64+0x8] ;  /* 0x00000806181f7981 */ /* 0x0022a2000c1e1900 */
        /* <DEDUP_REMOVED lines=23> */
[----:B------:R-:W-:Y:S02]  /*1710*/  IADD3.X R19, PT, PT, RZ, RZ, RZ, P0, !PT ;  /* 0x000000ffff137210 */ /* 0x000fe400007fe4ff */
[----:B------:R-:W-:Y:S02]  /*1720*/  MOV R18, R21 ;  /* 0x0000001500127202 */ /* 0x000fe40000000f00 */
        /* <DEDUP_REMOVED lines=53> */
[----:B------:R-:W-:Y:S02]  /*1a80*/  IMAD R23, R19, -0x19000000, RZ ;  /* 0xe700000013177824 */ /* 0x000fe400078e02ff */
[----:B------:R-:W-:-:S04]  /*1a90*/  IMAD.WIDE.U32 R16, R18, -0x19000000, R16 ;  /* 0xe700000012107825 */ /* 0x000fc800078e0010 */
[----:B------:R-:W-:Y:S01]  /*1aa0*/  IMAD.MOV.U32 R22, RZ, RZ, R16 ;  /* 0x000000ffff167224 */ /* 0x000fe200078e0010 */
[----:B------:R-:W-:Y:S02]  /*1ab0*/  IADD3 R23, PT, PT, R17, -R18, R23 ;  /* 0x8000001211177210 */ /* 0x000fe40007ffe017 */
[----:B------:R-:W-:Y:S01]  /*1ac0*/  IADD3 R4, P0, PT, R2, 0x18, RZ ;  /* 0x0000001802047810 */ /* 0x000fe20007f1e0ff */
[----:B--2---:R1:W-:Y:S04]  /*1ad0*/  STG.E desc[UR6][R28.64+0x48], R25 ;  /* 0x000048191c007986 */ /* 0x0043e8000c101906 */
[----:B------:R-:W2:Y:S01]  /*1ae0*/  LDG.E R31, desc[UR6][R22.64+0x1c] ;  /* 0x00001c06161f7981 */ /* 0x000ea2000c1e1900 */
[----:B------:R-:W-:-:S04]  /*1af0*/  IADD3.X R19, PT, PT, RZ, R11, RZ, P0, !PT ;  /* 0x0000000bff137210 */ /* 0x000fc800007fe4ff */
[--C-:B0-----:R-:W-:Y:S02]  /*1b00*/  SHF.R.U32.HI R27, RZ, 0x16, R19.reuse ;  /* 0x00000016ff1b7819 */ /* 0x101fe40000011613 */
        /* <DEDUP_REMOVED lines=11> */
[----:B------:R-:W-:-:S05]  /*1bc0*/  IMAD.WIDE.U32 R18, R20, -0x19000000, R16 ;  /* 0xe700000014127825 */ /* 0x000fca00078e0010 */
[----:B------:R-:W-:Y:S02]  /*1bd0*/  IADD3 R25, PT, PT, R19, -R20, R25 ;  /* 0x8000001413197210 */ /* 0x000fe40007ffe019 */
[----:B------:R-:W-:Y:S02]  /*1be0*/  MOV R24, R18 ;  /* 0x0000001200187202 */ /* 0x000fe40000000f00 */
[----:B------:R-:W-:Y:S01]  /*1bf0*/  IADD3 R4, P0, PT, R12, 0x18, RZ ;  /* 0x000000180c047810 */ /* 0x000fe20007f1e0ff */
[----:B--2---:R0:W-:Y:S04]  /*1c00*/  STG.E desc[UR6][R28.64+0x4c], R31 ;  /* 0x00004c1f1c007986 */ /* 0x0041e8000c101906 */
[----:B------:R1:W2:Y:S01]  /*1c10*/  LDG.E R27, desc[UR6][R24.64] ;  /* 0x00000006181b7981 */ /* 0x0002a2000c1e1900 */
[----:B------:R-:W-:-:S05]  /*1c20*/  IMAD.X R19, RZ, RZ, R37, P0 ;  /* 0x000000ffff137224 */ /* 0x000fca00000e0625 */
[--C-:B------:R-:W-:Y:S02]  /*1c30*/  SHF.R.U32.HI R39, RZ, 0x16, R19.reuse ;  /* 0x00000016ff277819 */ /* 0x100fe40000011613 */
[----:B------:R-:W-:-:S03]  /*1c40*/  SHF.R.U64 R19, R4, 0x16, R19 ;  /* 0x0000001604137819 */ /* 0x000fc60000001213 */
[----:B------:R-:W-:-:S04]  /*1c50*/  IMAD.WIDE.U32 R20, R39, -0x28f5c28f, RZ ;  /* 0xd70a3d7127147825 */ /* 0x000fc800078e00ff */
[----:B------:R-:W-:-:S04]  /*1c60*/  IMAD.WIDE.U32 R22, R19, -0x28f5c28f, RZ ;  /* 0xd70a3d7113167825 */ /* 0x000fc800078e00ff */
[----:B------:R-:W-:-:S05]  /*1c70*/  IMAD.WIDE.U32 R20, P0, R19, 0xa3d70a3, R20 ;  /* 0x0a3d70a313147825 */ /* 0x000fca0007800014 */
[----:B------:R-:W-:Y:S02]  /*1c80*/  IADD3.X R19, PT, PT, RZ, RZ, RZ, P0, !PT ;  /* 0x000000ffff137210 */ /* 0x000fe400007fe4ff */
[----:B------:R-:W-:Y:S02]  /*1c90*/  IADD3 RZ, P0, PT, R23, R20, RZ ;  /* 0x0000001417ff7210 */ /* 0x000fe40007f1e0ff */
[----:B------:R-:W-:-:S05]  /*1ca0*/  MOV R18, R21 ;  /* 0x0000001500127202 */ /* 0x000fca0000000f00 */
[----:B------:R-:W-:-:S04]  /*1cb0*/  IMAD.WIDE.U32.X R20, R39, 0xa3d70a3, R18, P0 ;  /* 0x0a3d70a327147825 */ /* 0x000fc800000e0412 */
[----:B-1----:R-:W-:Y:S02]  /*1cc0*/  IMAD R25, R21, -0x19000000, RZ ;  /* 0xe700000015197824 */ /* 0x002fe400078e02ff */
[----:B------:R-:W-:-:S04]  /*1cd0*/  IMAD.WIDE.U32 R18, R20, -0x19000000, R16 ;  /* 0xe700000014127825 */ /* 0x000fc800078e0010 */
[----:B------:R-:W-:Y:S01]  /*1ce0*/  IMAD.MOV.U32 R24, RZ, RZ, R18 ;  /* 0x000000ffff187224 */ /* 0x000fe200078e0012 */
[----:B------:R-:W-:Y:S01]  /*1cf0*/  IADD3 R25, PT, PT, R19, -R20, R25 ;  /* 0x8000001413197210 */ /* 0x000fe20007ffe019 */
[----:B--2---:R1:W-:Y:S04]  /*1d00*/  STG.E desc[UR6][R28.64+0x50], R27 ;  /* 0x0000501b1c007986 */ /* 0x0043e8000c101906 */
[----:B0-----:R0:W2:Y:S01]  /*1d10*/  LDG.E R31, desc[UR6][R24.64+0x4] ;  /* 0x00000406181f7981 */ /* 0x0010a2000c1e1900 */
[----:B------:R-:W-:-:S04]  /*1d20*/  IADD3 R4, P0, PT, R5, 0x18, RZ ;  /* 0x0000001805047810 */ /* 0x000fc80007f1e0ff */
[----:B------:R-:W-:-:S04]  /*1d30*/  IADD3.X R19, PT, PT, RZ, R36, RZ, P0, !PT ;  /* 0x00000024ff137210 */ /* 0x000fc800007fe4ff */
[--C-:B------:R-:W-:Y:S02]  /*1d40*/  SHF.R.U32.HI R39, RZ, 0x16, R19.reuse ;  /* 0x00000016ff277819 */ /* 0x100fe40000011613 */
[----:B------:R-:W-:-:S03]  /*1d50*/  SHF.R.U64 R19, R4, 0x16, R19 ;  /* 0x0000001604137819 */ /* 0x000fc60000001213 */
[----:B------:R-:W-:-:S04]  /*1d60*/  IMAD.WIDE.U32 R20, R39, -0x28f5c28f, RZ ;  /* 0xd70a3d7127147825 */ /* 0x000fc800078e00ff */
[----:B------:R-:W-:-:S04]  /*1d70*/  IMAD.WIDE.U32 R22, R19, -0x28f5c28f, RZ ;  /* 0xd70a3d7113167825 */ /* 0x000fc800078e00ff */
[----:B------:R-:W-:-:S04]  /*1d80*/  IMAD.WIDE.U32 R20, P0, R19, 0xa3d70a3, R20 ;  /* 0x0a3d70a313147825 */ /* 0x000fc80007800014 */
[----:B------:R-:W-:Y:S01]  /*1d90*/  IMAD.MOV.U32 R18, RZ, RZ, R21 ;  /* 0x000000ffff127224 */ /* 0x000fe200078e0015 */
[----:B------:R-:W-:Y:S02]  /*1da0*/  IADD3.X R19, PT, PT, RZ, RZ, RZ, P0, !PT ;  /* 0x000000ffff137210 */ /* 0x000fe400007fe4ff */
[----:B------:R-:W-:-:S05]  /*1db0*/  IADD3 RZ, P0, PT, R23, R20, RZ ;  /* 0x0000001417ff7210 */ /* 0x000fca0007f1e0ff */
[----:B------:R-:W-:-:S04]  /*1dc0*/  IMAD.WIDE.U32.X R20, R39, 0xa3d70a3, R18, P0 ;  /* 0x0a3d70a327147825 */ /* 0x000fc800000e0412 */
[----:B0-----:R-:W-:Y:S02]  /*1dd0*/  IMAD R25, R21, -0x19000000, RZ ;  /* 0xe700000015197824 */ /* 0x001fe400078e02ff */
[----:B------:R-:W-:-:S05]  /*1de0*/  IMAD.WIDE.U32 R18, R20, -0x19000000, R16 ;  /* 0xe700000014127825 */ /* 0x000fca00078e0010 */
[----:B------:R-:W-:Y:S02]  /*1df0*/  IADD3 R25, PT, PT, R19, -R20, R25 ;  /* 0x8000001413197210 */ /* 0x000fe40007ffe019 */
[----:B------:R-:W-:Y:S01]  /*1e00*/  MOV R24, R18 ;  /* 0x0000001200187202 */ /* 0x000fe20000000f00 */
[----:B--2---:R0:W-:Y:S04]  /*1e10*/  STG.E desc[UR6][R28.64+0x54], R31 ;  /* 0x0000541f1c007986 */ /* 0x0041e8000c101906 */
[----:B-1----:R1:W2:Y:S01]  /*1e20*/  LDG.E R27, desc[UR6][R24.64+0x8] ;  /* 0x00000806181b7981 */ /* 0x0022a2000c1e1900 */
[----:B------:R-:W-:-:S04]  /*1e30*/  IADD3 R4, P0, PT, R8, 0x18, RZ ;  /* 0x0000001808047810 */ /* 0x000fc80007f1e0ff */
[----:B------:R-:W-:-:S04]  /*1e40*/  IADD3.X R19, PT, PT, RZ, R35, RZ, P0, !PT ;  /* 0x00000023ff137210 */ /* 0x000fc800007fe4ff */
[--C-:B------:R-:W-:Y:S02]  /*1e50*/  SHF.R.U32.HI R39, RZ, 0x16, R19.reuse ;  /* 0x00000016ff277819 */ /* 0x100fe40000011613 */
[----:B------:R-:W-:-:S03]  /*1e60*/  SHF.R.U64 R19, R4, 0x16, R19 ;  /* 0x0000001604137819 */ /* 0x000fc60000001213 */
[----:B------:R-:W-:-:S04]  /*1e70*/  IMAD.WIDE.U32 R20, R39, -0x28f5c28f, RZ ;  /* 0xd70a3d7127147825 */ /* 0x000fc800078e00ff */
[----:B------:R-:W-:-:S04]  /*1e80*/  IMAD.WIDE.U32 R22, R19, -0x28f5c28f, RZ ;  /* 0xd70a3d7113167825 */ /* 0x000fc800078e00ff */
[----:B------:R-:W-:-:S04]  /*1e90*/  IMAD.WIDE.U32 R20, P0, R19, 0xa3d70a3, R20 ;  /* 0x0a3d70a313147825 */ /* 0x000fc80007800014 */
[----:B------:R-:W-:Y:S01]  /*1ea0*/  IMAD.X R19, RZ, RZ, RZ, P0 ;  /* 0x000000ffff137224 */ /* 0x000fe200000e06ff */
[----:B------:R-:W-:Y:S02]  /*1eb0*/  IADD3 RZ, P0, PT, R23, R20, RZ ;  /* 0x0000001417ff7210 */ /* 0x000fe40007f1e0ff */
[----:B------:R-:W-:-:S05]  /*1ec0*/  MOV R18, R21 ;  /* 0x0000001500127202 */ /* 0x000fca0000000f00 */
[----:B------:R-:W-:-:S04]  /*1ed0*/  IMAD.WIDE.U32.X R20, R39, 0xa3d70a3, R18, P0 ;  /* 0x0a3d70a327147825 */ /* 0x000fc800000e0412 */
[----:B-1----:R-:W-:Y:S02]  /*1ee0*/  IMAD R25, R21, -0x19000000, RZ ;  /* 0xe700000015197824 */ /* 0x002fe400078e02ff */
[----:B------:R-:W-:-:S05]  /*1ef0*/  IMAD.WIDE.U32 R18, R20, -0x19000000, R16 ;  /* 0xe700000014127825 */ /* 0x000fca00078e0010 */
[----:B------:R-:W-:Y:S02]  /*1f00*/  IADD3 R25, PT, PT, R19, -R20, R25 ;  /* 0x8000001413197210 */ /* 0x000fe40007ffe019 */
[----:B------:R-:W-:Y:S01]  /*1f10*/  MOV R24, R18 ;  /* 0x0000001200187202 */ /* 0x000fe20000000f00 */
[----:B--2---:R1:W-:Y:S04]  /*1f20*/  STG.E desc[UR6][R28.64+0x58], R27 ;  /* 0x0000581b1c007986 */ /* 0x0043e8000c101906 */
[----:B0-----:R0:W2:Y:S01]  /*1f30*/  LDG.E R31, desc[UR6][R24.64+0xc] ;  /* 0x00000c06181f7981 */ /* 0x0010a2000c1e1900 */
[----:B------:R-:W-:-:S05]  /*1f40*/  IADD3 R4, P0, PT, R7, 0x18, RZ ;  /* 0x0000001807047810 */ /* 0x000fca0007f1e0ff */
        /* <DEDUP_REMOVED lines=10> */
[----:B0-----:R-:W-:Y:S02]  /*1ff0*/  IMAD R25, R21, -0x19000000, RZ ;  /* 0xe700000015197824 */ /* 0x001fe400078e02ff */
[----:B------:R-:W-:-:S04]  /*2000*/  IMAD.WIDE.U32 R18, R20, -0x19000000, R16 ;  /* 0xe700000014127825 */ /* 0x000fc800078e0010 */
[----:B------:R-:W-:Y:S01]  /*2010*/  IMAD.MOV.U32 R24, RZ, RZ, R18 ;  /* 0x000000ffff187224 */ /* 0x000fe200078e0012 */
[----:B------:R-:W-:Y:S01]  /*2020*/  IADD3 R25, PT, PT, R19, -R20, R25 ;  /* 0x8000001413197210 */ /* 0x000fe20007ffe019 */
        /* <DEDUP_REMOVED lines=13> */
[----:B-1----:R-:W-:Y:S02]  /*2100*/  IMAD R25, R21, -0x19000000, RZ ;  /* 0xe700000015197824 */ /* 0x002fe400078e02ff */
[----:B------:R-:W-:-:S05]  /*2110*/  IMAD.WIDE.U32 R18, R20, -0x19000000, R16 ;  /* 0xe700000014127825 */ /* 0x000fca00078e0010 */
[----:B------:R-:W-:Y:S02]  /*2120*/  IADD3 R25, PT, PT, R19, -R20, R25 ;  /* 0x8000001413197210 */ /* 0x000fe40007ffe019 */
[----:B------:R-:W-:Y:S01]  /*2130*/  MOV R24, R18 ;  /* 0x0000001200187202 */ /* 0x000fe20000000f00 */
        /* <DEDUP_REMOVED lines=13> */
[----:B0-----:R-:W-:Y:S02]  /*2210*/  IMAD R25, R21, -0x19000000, RZ ;  /* 0xe700000015197824 */ /* 0x001fe400078e02ff */
[----:B------:R-:W-:-:S05]  /*2220*/  IMAD.WIDE.U32 R18, R20, -0x19000000, R16 ;  /* 0xe700000014127825 */ /* 0x000fca00078e0010 */
[----:B------:R-:W-:Y:S02]  /*2230*/  IADD3 R25, PT, PT, R19, -R20, R25 ;  /* 0x8000001413197210 */ /* 0x000fe40007ffe019 */
[----:B------:R-:W-:Y:S01]  /*2240*/  MOV R24, R18 ;  /* 0x0000001200187202 */ /* 0x000fe20000000f00 */
[----:B--2---:R0:W-:Y:S04]  /*2250*/  STG.E desc[UR6][R28.64+0x64], R31 ;  /* 0x0000641f1c007986 */ /* 0x0041e8000c101906 */
[----:B------:R-:W2:Y:S01]  /*2260*/  LDG.E R25, desc[UR6][R24.64+0x18] ;  /* 0x0000180618197981 */ /* 0x000ea2000c1e1900 */
[----:B------:R-:W-:-:S05]  /*2270*/  IADD3 R4, P0, PT, R13, 0x18, RZ ;  /* 0x000000180d047810 */ /* 0x000fca0007f1e0ff */
[----:B------:R-:W-:-:S05]  /*2280*/  IMAD.X R19, RZ, RZ, R10, P0 ;  /* 0x000000ffff137224 */ /* 0x000fca00000e060a */
[--C-:B-1----:R-:W-:Y:S02]  /*2290*/  SHF.R.U32.HI R27, RZ, 0x16, R19.reuse ;  /* 0x00000016ff1b7819 */ /* 0x102fe40000011613 */
        /* <DEDUP_REMOVED lines=8> */
[----:B------:R-:W-:Y:S02]  /*2320*/  IMAD R19, R19, -0x19000000, RZ ;  /* 0xe700000013137824 */ /* 0x000fe400078e02ff */
[----:B------:R-:W-:-:S05]  /*2330*/  IMAD.WIDE.U32 R16, R18, -0x19000000, R16 ;  /* 0xe700000012107825 */ /* 0x000fca00078e0010 */
[----:B------:R-:W-:Y:S01]  /*2340*/  IADD3 R17, PT, PT, R17, -R18, R19 ;  /* 0x8000001211117210 */ /* 0x000fe20007ffe013 */
[----:B--2---:R0:W-:Y:S05]  /*2350*/  STG.E desc[UR6][R28.64+0x68], R25 ;  /* 0x000068191c007986 */ /* 0x0041ea000c101906 */
[----:B------:R-:W2:Y:S01]  /*2360*/  LDG.E R17, desc[UR6][R16.64+0x1c] ;  /* 0x00001c0610117981 */ /* 0x000ea2000c1e1900 */
[----:B------:R-:W-:Y:S01]  /*2370*/  IADD3 R4, P0, PT, R28, 0x80, RZ ;  /* 0x000000801c047810 */ /* 0x000fe20007f1e0ff */
[----:B------:R-:W-:Y:S01]  /*2380*/  UIADD3 UR4, UPT, UPT, UR4, 0x20, URZ ;  /* 0x0000002004047890 */ /* 0x000fe2000fffe0ff */
[----:B------:R-:W-:Y:S02]  /*2390*/  IADD3 R0, P6, PT, R0, 0x80, RZ ;  /* 0x0000008000007810 */ /* 0x000fe40007fde0ff */
[----:B------:R-:W-:Y:S01]  /*23a0*/  IADD3 R13, P1, PT, R13, 0x20, RZ ;  /* 0x000000200d0d7810 */ /* 0x000fe20007f3e0ff */
[----:B------:R-:W-:Y:S01]  /*23b0*/  UISETP.NE.AND UP0, UPT, UR4, 0x1000, UPT ;  /* 0x000010000400788c */ /* 0x000fe2000bf05270 */
[----:B------:R-:W-:Y:S01]  /*23c0*/  IMAD.X R41, RZ, RZ, R29, P0 ;  /* 0x000000ffff297224 */ /* 0x000fe200000e061d */
[----:B------:R-:W-:-:S02]  /*23d0*/  IADD3 R2, P0, PT, R2, 0x20, RZ ;  /* 0x0000002002027810 */ /* 0x000fc40007f1e0ff */
[----:B------:R-:W-:Y:S01]  /*23e0*/  IADD3 R7, P4, PT, R7, 0x20, RZ ;  /* 0x0000002007077810 */ /* 0x000fe20007f9e0ff */
[----:B------:R-:W-:Y:S01]  /*23f0*/  IMAD.X R10, RZ, RZ, R10, P1 ;  /* 0x000000ffff0a7224 */ /* 0x000fe200008e060a */
[----:B------:R-:W-:Y:S02]  /*2400*/  IADD3.X R11, PT, PT, RZ, R11, RZ, P0, !PT ;  /* 0x0000000bff0b7210 */ /* 0x000fe400007fe4ff */
[----:B------:R-:W-:Y:S01]  /*2410*/  IADD3.X R9, PT, PT, RZ, R9, RZ, P6, !PT ;  /* 0x00000009ff097210 */ /* 0x000fe200037fe4ff */
[----:B------:R-:W-:Y:S01]  /*2420*/  IMAD.X R34, RZ, RZ, R34, P4 ;  /* 0x000000ffff227224 */ /* 0x000fe200020e0622 */
[----:B------:R-:W-:Y:S02]  /*2430*/  IADD3 R12, P0, PT, R12, 0x20, RZ ;  /* 0x000000200c0c7810 */ /* 0x000fe40007f1e0ff */
[----:B------:R-:W-:Y:S02]  /*2440*/  IADD3 R3, P2, PT, R3, 0x20, RZ ;  /* 0x0000002003037810 */ /* 0x000fe40007f5e0ff */
[----:B------:R-:W-:Y:S01]  /*2450*/  IADD3 R6, P3, PT, R6, 0x20, RZ ;  /* 0x0000002006067810 */ /* 0x000fe20007f7e0ff */
[----:B------:R-:W-:Y:S01]  /*2460*/  IMAD.X R37, RZ, RZ, R37, P0 ;  /* 0x000000ffff257224 */ /* 0x000fe200000e0625 */
[----:B------:R-:W-:-:S02]  /*2470*/  IADD3 R8, P5, PT, R8, 0x20, RZ ;  /* 0x0000002008087810 */ /* 0x000fc40007fbe0ff */
[----:B------:R-:W-:Y:S02]  /*2480*/  IADD3 R5, P6, PT, R5, 0x20, RZ ;  /* 0x0000002005057810 */ /* 0x000fe40007fde0ff */
[----:B------:R-:W-:Y:S02]  /*2490*/  IADD3.X R32, PT, PT, RZ, R32, RZ, P2, !PT ;  /* 0x00000020ff207210 */ /* 0x000fe400017fe4ff */
[----:B------:R-:W-:Y:S02]  /*24a0*/  IADD3.X R33, PT, PT, RZ, R33, RZ, P3, !PT ;  /* 0x00000021ff217210 */ /* 0x000fe40001ffe4ff */
[----:B------:R-:W-:Y:S02]  /*24b0*/  IADD3.X R35, PT, PT, RZ, R35, RZ, P5, !PT ;  /* 0x00000023ff237210 */ /* 0x000fe40002ffe4ff */
[----:B------:R-:W-:Y:S01]  /*24c0*/  IADD3.X R36, PT, PT, RZ, R36, RZ, P6, !PT ;  /* 0x00000024ff247210 */ /* 0x000fe200037fe4ff */
[----:B--2---:R0:W-:Y:S01]  /*24d0*/  STG.E desc[UR6][R28.64+0x6c], R17 ;  /* 0x00006c111c007986 */ /* 0x0041e2000c101906 */
[----:B------:R-:W-:Y:S05]  /*24e0*/  BRA.U UP0, `(.L_x_0) ;  /* 0xffffffdd00547547 */ /* 0x000fea000b83ffff */
[----:B------:R-:W1:Y:S01]  /*24f0*/  S2R R9, SR_TID.X ;  /* 0x0000000000097919 */ /* 0x000e620000002100 */
[----:B------:R-:W1:Y:S01]  /*2500*/  LDC R0, c[0x0][0x360] ;  /* 0x0000d800ff007b82 */ /* 0x000e620000000800 */
[----:B------:R-:W-:Y:S01]  /*2510*/  IMAD.WIDE.U32 R2, R15, -0x77777777, RZ ;  /* 0x888888890f027825 */ /* 0x000fe200078e00ff */
[----:B------:R-:W2:Y:S03]  /*2520*/  LDCU.64 UR8, c[0x0][0x398] ;  /* 0x00007300ff0877ac */ /* 0x000ea60008000a00 */
[----:B------:R-:W-:-:S04]  /*2530*/  IMAD.WIDE.U32 R4, P0, R14, -0x77777778, R2 ;  /* 0x888888880e047825 */ /* 0x000fc80007800002 */
[----:B------:R-:W-:Y:S01]  /*2540*/  IMAD.WIDE.U32 R2, R14, -0x77777777, RZ ;  /* 0x888888890e027825 */ /* 0x000fe200078e00ff */
[----:B------:R-:W-:Y:S02]  /*2550*/  IADD3.X R7, PT, PT, RZ, RZ, RZ, P0, !PT ;  /* 0x000000ffff077210 */ /* 0x000fe400007fe4ff */
[----:B------:R-:W-:Y:S02]  /*2560*/  MOV R6, R5 ;  /* 0x0000000500067202 */ /* 0x000fe40000000f00 */
[----:B------:R-:W-:-:S05]  /*2570*/  IADD3 RZ, P0, PT, R3, R4, RZ ;  /* 0x0000000403ff7210 */ /* 0x000fca0007f1e0ff */
[----:B------:R-:W-:-:S05]  /*2580*/  IMAD.WIDE.U32.X R2, R15, -0x77777778, R6, P0 ;  /* 0x888888880f027825 */ /* 0x000fca00000e0406 */
[----:B------:R-:W-:Y:S01]  /*2590*/  SHF.R.U64 R3, R2, 0x3, R3 ;  /* 0x0000000302037819 */ /* 0x000fe20000001203 */
[----:B-1----:R-:W-:-:S04]  /*25a0*/  IMAD R0, R0, UR5, R9 ;  /* 0x0000000500007c24 */ /* 0x002fc8000f8e0209 */
[----:B------:R-:W-:Y:S01]  /*25b0*/  IMAD R3, R3, -0xf, R14 ;  /* 0xfffffff103037824 */ /* 0x000fe200078e020e */
[----:B--2---:R-:W-:-:S04]  /*25c0*/  IADD3 R4, P0, PT, R0, UR8, RZ ;  /* 0x0000000800047c10 */ /* 0x004fc8000ff1e0ff */
[----:B------:R-:W-:-:S05]  /*25d0*/  LEA.HI.X.SX32 R5, R0, UR9, 0x1, P0 ;  /* 0x0000000900057c11 */ /* 0x000fca00080f0eff */
[----:B------:R-:W-:Y:S01]  /*25e0*/  STG.E.U8 desc[UR6][R4.64], R3 ;  /* 0x0000000304007986 */ /* 0x000fe2000c101106 */
[----:B------:R-:W-:Y:S05]  /*25f0*/  EXIT ;  /* 0x000000000000794d */ /* 0x000fea0003800000 */
.L_x_1:
[----:B------:R-:W-:-:S00]  /*2600*/  BRA `(.L_x_1) ;  /* 0xfffffffc00fc7947 */ /* 0x000fc0000383ffff */
[----:B------:R-:W-:-:S00]  /*2610*/  NOP ;  /* 0x0000000000007918 */ /* 0x000fc00000000000 */
        /* <DEDUP_REMOVED lines=14> */
.L_x_2:


//--------------------- .nv.shared.reserved.0     --------------------------
	.section	.nv.shared.reserved.0,"aw",@nobits
	.weak		__nv_reservedSMEM_offset_0_alias
	.size		__nv_reservedSMEM_offset_0_alias, 0, 64
	.other		__nv_reservedSMEM_offset_0_alias,@"STO_CUDA_RESERVED_SHARED STV_DEFAULT"
__nv_reservedSMEM_offset_0_alias:
	.zero		0
	.zero		64


//--------------------- .nv.constant0._Z17strip_mine_kernelPfPmS_Ph --------------------------
	.section	.nv.constant0._Z17strip_mine_kernelPfPmS_Ph,"a",@progbits
	.sectionflags	@""
	.align	4
.nv.constant0._Z17strip_mine_kernelPfPmS_Ph:
	.zero		928


//--------------------- SYMBOLS --------------------------

	.type		.nv.reservedSmem.offset0,@object
	.size		.nv.reservedSmem.offset0,0x4
